//
// Generated by NVIDIA NVVM Compiler
//
// Compiler Build ID: CL-36424714
// Cuda compilation tools, release 13.0, V13.0.88
// Based on NVVM 20.0.0
//

.version 9.0
.target sm_100
.address_size 64

	// .globl	_Z3sumPiS_
// smem_first has been demoted
// smem_second has been demoted

.visible .entry _Z3sumPiS_(
	.param .u64 .ptr .align 1 _Z3sumPiS__param_0,
	.param .u64 .ptr .align 1 _Z3sumPiS__param_1
)
{
	.reg .pred 	%p<4>;
	.reg .b32 	%r<25>;
	.reg .b64 	%rd<7>;
	// demoted variable
	.shared .align 4 .b8 smem_first[256];
	// demoted variable
	.shared .align 4 .b8 smem_second[8];
	ld.param.u64 	%rd2, [_Z3sumPiS__param_0];
	ld.param.u64 	%rd1, [_Z3sumPiS__param_1];
	cvta.to.global.u64 	%rd3, %rd2;
	mov.u32 	%r1, %tid.x;
	mul.wide.u32 	%rd4, %r1, 4;
	add.s64 	%rd5, %rd3, %rd4;
	ld.global.u32 	%r10, [%rd5];
	add.s32 	%r11, %r10, %r1;
	shl.b32 	%r12, %r1, 2;
	mov.u32 	%r13, smem_first;
	add.s32 	%r22, %r13, %r12;
	st.shared.u32 	[%r22], %r11;
	and.b32  	%r14, %r1, 31;
	setp.ne.s32 	%p1, %r14, 0;
	@%p1 bra 	$L__BB0_4;
	shr.u32 	%r16, %r1, 3;
	mov.u32 	%r17, smem_second;
	add.s32 	%r3, %r17, %r16;
	mov.b32 	%r23, 0;
	mov.u32 	%r24, %r23;
$L__BB0_2:
	.pragma "nounroll";
	ld.shared.u32 	%r18, [%r22];
	add.s32 	%r23, %r23, %r18;
	add.s32 	%r24, %r24, 1;
	add.s32 	%r22, %r22, 4;
	setp.ne.s32 	%p2, %r24, 32;
	@%p2 bra 	$L__BB0_2;
	st.shared.u32 	[%r3], %r23;
$L__BB0_4:
	bar.sync 	0;
	setp.ne.s32 	%p3, %r1, 0;
	@%p3 bra 	$L__BB0_6;
	ld.shared.u32 	%r19, [smem_second];
	ld.shared.u32 	%r20, [smem_second+4];
	add.s32 	%r21, %r19, %r20;
	cvta.to.global.u64 	%rd6, %rd1;
	st.global.u32 	[%rd6], %r21;
$L__BB0_6:
	ret;

}


// ===== COMPILED SASS (sm_100) =====

	.target	sm_100

	.elftype	@"ET_EXEC"


//--------------------- .note.nv.tkinfo           --------------------------
	.section	.note.nv.tkinfo,"",@"SHT_NOTE"
	.sectionflags	@"SHF_NOTE_NV_TKINFO"
	.tkinfo
        /*0018*/ 	.word	0x00000002
        /*0030*/ 	.string	""
        /*0030*/ 	.string	"ptxas"
        /*0030*/ 	.string	"Cuda compilation tools, release 13.0, V13.0.88"
        /*0030*/ 	.string	"Build cuda_13.0.r13.0/compiler.36424714_0"
        /*0030*/ 	.string	"-arch sm_100 -m 64 "



//--------------------- .note.nv.cuinfo           --------------------------
	.section	.note.nv.cuinfo,"",@"SHT_NOTE"
	.sectionflags	@"SHF_NOTE_NV_CUINFO"
        /*0018*/ 	.short	0x0002
        /*001a*/ 	.short	0x0064
        /*001c*/ 	.short	0x0082
	.zero		2


//--------------------- .nv.info                  --------------------------
	.section	.nv.info,"",@"SHT_CUDA_INFO"
	.align	4


	//----- nvinfo : EIATTR_REGCOUNT
	.align		4
        /*0000*/ 	.byte	0x04, 0x2f
        /*0002*/ 	.short	(.L_1 - .L_0)
	.align		4
.L_0:
        /*0004*/ 	.word	index@(_Z3sumPiS_)
        /*0008*/ 	.word	0x0000000a


	//----- nvinfo : EIATTR_FRAME_SIZE
	.align		4
.L_1:
        /*000c*/ 	.byte	0x04, 0x11
        /*000e*/ 	.short	(.L_3 - .L_2)
	.align		4
.L_2:
        /*0010*/ 	.word	index@(_Z3sumPiS_)
        /*0014*/ 	.word	0x00000000


	//----- nvinfo : EIATTR_MIN_STACK_SIZE
	.align		4
.L_3:
        /*0018*/ 	.byte	0x04, 0x12
        /*001a*/ 	.short	(.L_5 - .L_4)
	.align		4
.L_4:
        /*001c*/ 	.word	index@(_Z3sumPiS_)
        /*0020*/ 	.word	0x00000000
.L_5:


//--------------------- .nv.compat                --------------------------
	.section	.nv.compat,"",@"SHT_CUDA_COMPAT_INFO"
	.align	4
        /*0000*/ 	.byte	0x02, 0x09, 0x00, 0x00, 0x02, 0x02, 0x01, 0x00, 0x02, 0x05, 0x05, 0x00, 0x03, 0x07, 0x01, 0x01
        /*0010*/ 	.byte	0x02, 0x03, 0x00, 0x00, 0x02, 0x06, 0x01, 0x00, 0x04, 0x0b, 0x08, 0x00, 0x09, 0x00, 0x00, 0x00
        /*0020*/ 	.byte	0x00, 0x00, 0x00, 0x00


//--------------------- .nv.info._Z3sumPiS_       --------------------------
	.section	.nv.info._Z3sumPiS_,"",@"SHT_CUDA_INFO"
	.sectionflags	@""
	.align	4


	//----- nvinfo : EIATTR_CUDA_API_VERSION
	.align		4
        /*0000*/ 	.byte	0x04, 0x37
        /*0002*/ 	.short	(.L_7 - .L_6)
.L_6:
        /*0004*/ 	.word	0x00000082


	//----- nvinfo : EIATTR_KPARAM_INFO
	.align		4
.L_7:
        /*0008*/ 	.byte	0x04, 0x17
        /*000a*/ 	.short	(.L_9 - .L_8)
.L_8:
        /*000c*/ 	.word	0x00000000
        /*0010*/ 	.short	0x0001
        /*0012*/ 	.short	0x0008
        /*0014*/ 	.byte	0x00, 0xf5, 0x21, 0x00


	//----- nvinfo : EIATTR_KPARAM_INFO
	.align		4
.L_9:
        /*0018*/ 	.byte	0x04, 0x17
        /*001a*/ 	.short	(.L_11 - .L_10)
.L_10:
        /*001c*/ 	.word	0x00000000
        /*0020*/ 	.short	0x0000
        /*0022*/ 	.short	0x0000
        /*0024*/ 	.byte	0x00, 0xf5, 0x21, 0x00


	//----- nvinfo : EIATTR_SPARSE_MMA_MASK
	.align		4
.L_11:
        /*0028*/ 	.byte	0x03, 0x50
        /*002a*/ 	.short	0x0000


	//----- nvinfo : EIATTR_MAXREG_COUNT
	.align		4
        /*002c*/ 	.byte	0x03, 0x1b
        /*002e*/ 	.short	0x00ff


	//----- nvinfo : EIATTR_NUM_BARRIERS
	.align		4
        /*0030*/ 	.byte	0x02, 0x4c
        /*0032*/ 	.byte	0x01
	.zero		1


	//----- nvinfo : EIATTR_MERCURY_ISA_VERSION
	.align		4
        /*0034*/ 	.byte	0x03, 0x5f
        /*0036*/ 	.short	0x0101


	//----- nvinfo : EIATTR_VRC_CTA_INIT_COUNT
	.align		4
        /*0038*/ 	.byte	0x02, 0x4a
	.zero		1
	.zero		1


	//----- nvinfo : EIATTR_EXIT_INSTR_OFFSETS
	.align		4
        /*003c*/ 	.byte	0x04, 0x1c
        /*003e*/ 	.short	(.L_13 - .L_12)


	//   ....[0]....
.L_12:
        /*0040*/ 	.word	0x000001e0


	//   ....[1]....
        /*0044*/ 	.word	0x00000230


	//----- nvinfo : EIATTR_CRS_STACK_SIZE
	.align		4
.L_13:
        /*0048*/ 	.byte	0x04, 0x1e
        /*004a*/ 	.short	(.L_15 - .L_14)
.L_14:
        /*004c*/ 	.word	0x00000000


	//----- nvinfo : EIATTR_CBANK_PARAM_SIZE
	.align		4
.L_15:
        /*0050*/ 	.byte	0x03, 0x19
        /*0052*/ 	.short	0x0010


	//----- nvinfo : EIATTR_PARAM_CBANK
	.align		4
        /*0054*/ 	.byte	0x04, 0x0a
        /*0056*/ 	.short	(.L_17 - .L_16)
	.align		4
.L_16:
        /*0058*/ 	.word	index@(.nv.constant0._Z3sumPiS_)
        /*005c*/ 	.short	0x0380
        /*005e*/ 	.short	0x0010


	//----- nvinfo : EIATTR_SW_WAR
	.align		4
.L_17:
        /*0060*/ 	.byte	0x04, 0x36
        /*0062*/ 	.short	(.L_19 - .L_18)
.L_18:
        /*0064*/ 	.word	0x00000008
.L_19:


//--------------------- .nv.callgraph             --------------------------
	.section	.nv.callgraph,"",@"SHT_CUDA_CALLGRAPH"
	.align	4
	.sectionentsize	8
	.align		4
        /*0000*/ 	.word	0x00000000
	.align		4
        /*0004*/ 	.word	0xffffffff
	.align		4
        /*0008*/ 	.word	0x00000000
	.align		4
        /*000c*/ 	.word	0xfffffffe
	.align		4
        /*0010*/ 	.word	0x00000000
	.align		4
        /*0014*/ 	.word	0xfffffffd
	.align		4
        /*0018*/ 	.word	0x00000000
	.align		4
        /*001c*/ 	.word	0xfffffffc


//--------------------- .text._Z3sumPiS_          --------------------------
	.section	.text._Z3sumPiS_,"ax",@progbits
	.align	128
        .global         _Z3sumPiS_
        .type           _Z3sumPiS_,@function
        .size           _Z3sumPiS_,(.L_x_4 - _Z3sumPiS_)
        .other          _Z3sumPiS_,@"STO_CUDA_ENTRY STV_DEFAULT"
_Z3sumPiS_:
.text._Z3sumPiS_:
[----:B------:R-:W-:Y:S01]  /*0000*/  LDC R1, c[0x0][0x37c] ;  /* 0x0000df00ff017b82 */ /* 0x000fe20000000800 */
[----:B------:R-:W0:Y:S07]  /*0010*/  S2R R7, SR_TID.X ;  /* 0x0000000000077919 */ /* 0x000e2e0000002100 */
[----:B------:R-:W0:Y:S01]  /*0020*/  LDC.64 R2, c[0x0][0x380] ;  /* 0x0000e000ff027b82 */ /* 0x000e220000000a00 */
[----:B------:R-:W1:Y:S01]  /*0030*/  LDCU.64 UR8, c[0x0][0x358] ;  /* 0x00006b00ff0877ac */ /* 0x000e620008000a00 */
[----:B0-----:R-:W-:-:S06]  /*0040*/  IMAD.WIDE.U32 R2, R7, 0x4, R2 ;  /* 0x0000000407027825 */ /* 0x001fcc00078e0002 */
[----:B-1----:R-:W2:Y:S01]  /*0050*/  LDG.E R2, desc[UR8][R2.64] ;  /* 0x0000000802027981 */ /* 0x002ea2000c1e1900 */
[----:B------:R-:W0:Y:S01]  /*0060*/  S2UR UR7, SR_CgaCtaId ;  /* 0x00000000000779c3 */ /* 0x000e220000008800 */
[----:B------:R-:W-:Y:S01]  /*0070*/  UMOV UR5, 0x400 ;  /* 0x0000040000057882 */ /* 0x000fe20000000000 */
[----:B------:R-:W-:Y:S01]  /*0080*/  LOP3.LUT P0, RZ, R7, 0x1f, RZ, 0xc0, !PT ;  /* 0x0000001f07ff7812 */ /* 0x000fe2000780c0ff */
[----:B------:R-:W-:Y:S01]  /*0090*/  BSSY.RECONVERGENT B0, `(.L_x_0) ;  /* 0x0000012000007945 */ /* 0x000fe20003800200 */
[----:B0-----:R-:W-:-:S06]  /*00a0*/  ULEA UR6, UR7, UR5, 0x18 ;  /* 0x0000000507067291 */ /* 0x001fcc000f8ec0ff */
[----:B------:R-:W-:Y:S01]  /*00b0*/  LEA R5, R7, UR6, 0x2 ;  /* 0x0000000607057c11 */ /* 0x000fe2000f8e10ff */
[----:B--2---:R-:W-:-:S05]  /*00c0*/  IMAD.IADD R0, R2, 0x1, R7 ;  /* 0x0000000102007824 */ /* 0x004fca00078e0207 */
[----:B------:R0:W-:Y:S01]  /*00d0*/  STS [R5], R0 ;  /* 0x0000000005007388 */ /* 0x0001e20000000800 */
[----:B------:R-:W-:Y:S05]  /*00e0*/  @P0 BRA `(.L_x_1) ;  /* 0x0000000000300947 */ /* 0x000fea0003800000 */
[----:B------:R-:W-:Y:S01]  /*00f0*/  UIADD3 UR4, UPT, UPT, UR5, 0x100, URZ ;  /* 0x0000010005047890 */ /* 0x000fe2000fffe0ff */
[----:B------:R-:W-:-:S03]  /*0100*/  IMAD.MOV.U32 R3, RZ, RZ, RZ ;  /* 0x000000ffff037224 */ /* 0x000fc600078e00ff */
[----:B------:R-:W-:-:S06]  /*0110*/  ULEA UR4, UR7, UR4, 0x18 ;  /* 0x0000000407047291 */ /* 0x000fcc000f8ec0ff */
[----:B0-----:R-:W-:Y:S01]  /*0120*/  LEA.HI R0, R7, UR4, RZ, 0x1d ;  /* 0x0000000407007c11 */ /* 0x001fe2000f8fe8ff */
[----:B------:R-:W-:-:S06]  /*0130*/  UMOV UR4, URZ ;  /* 0x000000ff00047c82 */ /* 0x000fcc0008000000 */
.L_x_2:
[----:B------:R0:W1:Y:S01]  /*0140*/  LDS R2, [R5] ;  /* 0x0000000005027984 */ /* 0x0000620000000800 */
[----:B------:R-:W-:-:S04]  /*0150*/  UIADD3 UR4, UPT, UPT, UR4, 0x1, URZ ;  /* 0x0000000104047890 */ /* 0x000fc8000fffe0ff */
[----:B------:R-:W-:Y:S01]  /*0160*/  UISETP.NE.AND UP0, UPT, UR4, 0x20, UPT ;  /* 0x000000200400788c */ /* 0x000fe2000bf05270 */
[----:B0-----:R-:W-:Y:S01]  /*0170*/  VIADD R5, R5, 0x4 ;  /* 0x0000000405057836 */ /* 0x001fe20000000000 */
[----:B-1----:R-:W-:-:S07]  /*0180*/  IADD3 R3, PT, PT, R2, R3, RZ ;  /* 0x0000000302037210 */ /* 0x002fce0007ffe0ff */
[----:B------:R-:W-:Y:S05]  /*0190*/  BRA.U UP0, `(.L_x_2) ;  /* 0xfffffffd00e87547 */ /* 0x000fea000b83ffff */
[----:B------:R1:W-:Y:S02]  /*01a0*/  STS [R0], R3 ;  /* 0x0000000300007388 */ /* 0x0003e40000000800 */
.L_x_1:
[----:B------:R-:W-:Y:S05]  /*01b0*/  BSYNC.RECONVERGENT B0 ;  /* 0x0000000000007941 */ /* 0x000fea0003800200 */
.L_x_0:
[----:B------:R-:W-:Y:S01]  /*01c0*/  BAR.SYNC.DEFER_BLOCKING 0x0 ;  /* 0x0000000000007b1d */ /* 0x000fe20000010000 */
[----:B------:R-:W-:-:S13]  /*01d0*/  ISETP.NE.AND P0, PT, R7, RZ, PT ;  /* 0x000000ff0700720c */ /* 0x000fda0003f05270 */
[----:B------:R-:W-:Y:S05]  /*01e0*/  @P0 EXIT ;  /* 0x000000000000094d */ /* 0x000fea0003800000 */
[----:B0-----:R-:W0:Y:S01]  /*01f0*/  LDS.64 R4, [UR6+0x100] ;  /* 0x00010006ff047984 */ /* 0x001e220008000a00 */
[----:B-1----:R-:W1:Y:S01]  /*0200*/  LDC.64 R2, c[0x0][0x388] ;  /* 0x0000e200ff027b82 */ /* 0x002e620000000a00 */
[----:B0-----:R-:W-:-:S05]  /*0210*/  IADD3 R5, PT, PT, R4, R5, RZ ;  /* 0x0000000504057210 */ /* 0x001fca0007ffe0ff */
[----:B-1----:R-:W-:Y:S01]  /*0220*/  STG.E desc[UR8][R2.64], R5 ;  /* 0x0000000502007986 */ /* 0x002fe2000c101908 */
[----:B------:R-:W-:Y:S05]  /*0230*/  EXIT ;  /* 0x000000000000794d */ /* 0x000fea0003800000 */
.L_x_3:
[----:B------:R-:W-:-:S00]  /*0240*/  BRA `(.L_x_3) ;  /* 0xfffffffc00fc7947 */ /* 0x000fc0000383ffff */
[----:B------:R-:W-:-:S00]  /*0250*/  NOP ;  /* 0x0000000000007918 */ /* 0x000fc00000000000 */
        /* <DEDUP_REMOVED lines=10> */
.L_x_4:


//--------------------- .nv.shared._Z3sumPiS_     --------------------------
	.section	.nv.shared._Z3sumPiS_,"aw",@nobits
	.sectionflags	@""
	.align	4
.nv.shared._Z3sumPiS_:
	.zero		1288


//--------------------- .nv.shared.reserved.0     --------------------------
	.section	.nv.shared.reserved.0,"aw",@nobits
	.weak		__nv_reservedSMEM_offset_0_alias
	.size		__nv_reservedSMEM_offset_0_alias, 0, 64
	.other		__nv_reservedSMEM_offset_0_alias,@"STO_CUDA_RESERVED_SHARED STV_DEFAULT"
__nv_reservedSMEM_offset_0_alias:
	.zero		0
	.zero		64


//--------------------- .nv.constant0._Z3sumPiS_  --------------------------
	.section	.nv.constant0._Z3sumPiS_,"a",@progbits
	.sectionflags	@""
	.align	4
.nv.constant0._Z3sumPiS_:
	.zero		912


//--------------------- SYMBOLS --------------------------

	.type		.nv.reservedSmem.offset0,@object
	.size		.nv.reservedSmem.offset0,0x4
	.type		.nv.reservedSmem.cap,@object
	.size		.nv.reservedSmem.cap,0x4
